//
// Generated by NVIDIA NVVM Compiler
//
// Compiler Build ID: CL-36424714
// Cuda compilation tools, release 13.0, V13.0.88
// Based on NVVM 20.0.0
//

.version 9.0
.target sm_100
.address_size 64

	// .globl	_Z15encryptPasswordPcS_
.extern .func  (.param .b64 func_retval0) malloc
(
	.param .b64 malloc_param_0
)
;

.visible .entry _Z15encryptPasswordPcS_(
	.param .u64 .ptr .align 1 _Z15encryptPasswordPcS__param_0,
	.param .u64 .ptr .align 1 _Z15encryptPasswordPcS__param_1
)
{
	.reg .pred 	%p<21>;
	.reg .b16 	%rs<64>;
	.reg .b64 	%rd<7>;

	ld.param.u64 	%rd3, [_Z15encryptPasswordPcS__param_0];
	ld.param.u64 	%rd2, [_Z15encryptPasswordPcS__param_1];
	cvta.to.global.u64 	%rd4, %rd3;
	{ // callseq 0, 0
	.param .b64 param0;
	st.param.b64 	[param0], 11;
	.param .b64 retval0;
	call.uni (retval0), 
	malloc, 
	(
	param0
	);
	ld.param.b64 	%rd5, [retval0];
	} // callseq 0
	ld.global.u8 	%rs1, [%rd4];
	add.s16 	%rs24, %rs1, 2;
	cvt.s16.s8 	%rs63, %rs24;
	st.u8 	[%rd5], %rs24;
	ld.global.u8 	%rs3, [%rd4];
	add.s16 	%rs25, %rs3, -2;
	cvt.s16.s8 	%rs4, %rs25;
	st.u8 	[%rd5+1], %rs25;
	ld.global.u8 	%rs5, [%rd4];
	add.s16 	%rs26, %rs5, 1;
	cvt.s16.s8 	%rs6, %rs26;
	st.u8 	[%rd5+2], %rs26;
	ld.global.u8 	%rs7, [%rd4+1];
	add.s16 	%rs27, %rs7, 3;
	cvt.s16.s8 	%rs8, %rs27;
	st.u8 	[%rd5+3], %rs27;
	ld.global.u8 	%rs9, [%rd4+1];
	add.s16 	%rs28, %rs9, -3;
	cvt.s16.s8 	%rs10, %rs28;
	st.u8 	[%rd5+4], %rs28;
	ld.global.u8 	%rs11, [%rd4+1];
	add.s16 	%rs29, %rs11, -1;
	cvt.s16.s8 	%rs12, %rs29;
	st.u8 	[%rd5+5], %rs29;
	ld.global.u8 	%rs13, [%rd4+2];
	add.s16 	%rs30, %rs13, 2;
	cvt.s16.s8 	%rs14, %rs30;
	st.u8 	[%rd5+6], %rs30;
	ld.global.u8 	%rs15, [%rd4+2];
	add.s16 	%rs31, %rs15, -2;
	cvt.s16.s8 	%rs16, %rs31;
	st.u8 	[%rd5+7], %rs31;
	ld.global.u8 	%rs17, [%rd4+3];
	add.s16 	%rs32, %rs17, 4;
	cvt.s16.s8 	%rs18, %rs32;
	st.u8 	[%rd5+8], %rs32;
	ld.global.u8 	%rs19, [%rd4+3];
	add.s16 	%rs33, %rs19, -4;
	cvt.s16.s8 	%rs20, %rs33;
	st.u8 	[%rd5+9], %rs33;
	mov.b16 	%rs34, 0;
	st.u8 	[%rd5+10], %rs34;
	setp.lt.s16 	%p1, %rs63, 123;
	@%p1 bra 	$L__BB0_2;
	add.s16 	%rs63, %rs1, -23;
	st.u8 	[%rd5], %rs63;
	bra.uni 	$L__BB0_4;
$L__BB0_2:
	setp.gt.s16 	%p2, %rs63, 96;
	@%p2 bra 	$L__BB0_4;
	sub.s16 	%rs63, -64, %rs1;
	st.u8 	[%rd5], %rs63;
$L__BB0_4:
	setp.gt.s16 	%p3, %rs4, 122;
	@%p3 bra 	$L__BB0_7;
	setp.gt.s16 	%p4, %rs4, 96;
	@%p4 bra 	$L__BB0_8;
	sub.s16 	%rs35, -60, %rs3;
	st.u8 	[%rd5+1], %rs35;
	bra.uni 	$L__BB0_8;
$L__BB0_7:
	add.s16 	%rs36, %rs3, -27;
	st.u8 	[%rd5+1], %rs36;
$L__BB0_8:
	setp.gt.s16 	%p5, %rs6, 122;
	@%p5 bra 	$L__BB0_11;
	setp.gt.s16 	%p6, %rs6, 96;
	@%p6 bra 	$L__BB0_12;
	sub.s16 	%rs37, -63, %rs5;
	st.u8 	[%rd5+2], %rs37;
	bra.uni 	$L__BB0_12;
$L__BB0_11:
	add.s16 	%rs38, %rs5, -24;
	st.u8 	[%rd5+2], %rs38;
$L__BB0_12:
	setp.gt.s16 	%p7, %rs8, 122;
	@%p7 bra 	$L__BB0_15;
	setp.gt.s16 	%p8, %rs8, 96;
	@%p8 bra 	$L__BB0_16;
	sub.s16 	%rs39, -65, %rs7;
	st.u8 	[%rd5+3], %rs39;
	bra.uni 	$L__BB0_16;
$L__BB0_15:
	add.s16 	%rs40, %rs7, -22;
	st.u8 	[%rd5+3], %rs40;
$L__BB0_16:
	setp.gt.s16 	%p9, %rs10, 122;
	@%p9 bra 	$L__BB0_19;
	setp.gt.s16 	%p10, %rs10, 96;
	@%p10 bra 	$L__BB0_20;
	sub.s16 	%rs41, -59, %rs9;
	st.u8 	[%rd5+4], %rs41;
	bra.uni 	$L__BB0_20;
$L__BB0_19:
	add.s16 	%rs42, %rs9, -28;
	st.u8 	[%rd5+4], %rs42;
$L__BB0_20:
	setp.gt.s16 	%p11, %rs12, 122;
	@%p11 bra 	$L__BB0_23;
	setp.gt.s16 	%p12, %rs12, 96;
	@%p12 bra 	$L__BB0_24;
	sub.s16 	%rs43, -61, %rs11;
	st.u8 	[%rd5+5], %rs43;
	bra.uni 	$L__BB0_24;
$L__BB0_23:
	add.s16 	%rs44, %rs11, -26;
	st.u8 	[%rd5+5], %rs44;
$L__BB0_24:
	setp.gt.s16 	%p13, %rs14, 57;
	@%p13 bra 	$L__BB0_27;
	setp.gt.s16 	%p14, %rs14, 47;
	@%p14 bra 	$L__BB0_28;
	sub.s16 	%rs45, 94, %rs13;
	st.u8 	[%rd5+6], %rs45;
	bra.uni 	$L__BB0_28;
$L__BB0_27:
	add.s16 	%rs46, %rs13, -7;
	st.u8 	[%rd5+6], %rs46;
$L__BB0_28:
	setp.gt.s16 	%p15, %rs16, 57;
	@%p15 bra 	$L__BB0_31;
	setp.gt.s16 	%p16, %rs16, 47;
	@%p16 bra 	$L__BB0_32;
	sub.s16 	%rs47, 98, %rs15;
	st.u8 	[%rd5+7], %rs47;
	bra.uni 	$L__BB0_32;
$L__BB0_31:
	add.s16 	%rs48, %rs15, -11;
	st.u8 	[%rd5+7], %rs48;
$L__BB0_32:
	setp.gt.s16 	%p17, %rs18, 57;
	@%p17 bra 	$L__BB0_35;
	setp.gt.s16 	%p18, %rs18, 47;
	@%p18 bra 	$L__BB0_36;
	sub.s16 	%rs49, 92, %rs17;
	st.u8 	[%rd5+8], %rs49;
	bra.uni 	$L__BB0_36;
$L__BB0_35:
	add.s16 	%rs50, %rs17, -5;
	st.u8 	[%rd5+8], %rs50;
$L__BB0_36:
	setp.gt.s16 	%p19, %rs20, 57;
	@%p19 bra 	$L__BB0_39;
	setp.gt.s16 	%p20, %rs20, 47;
	@%p20 bra 	$L__BB0_40;
	sub.s16 	%rs51, 100, %rs19;
	st.u8 	[%rd5+9], %rs51;
	bra.uni 	$L__BB0_40;
$L__BB0_39:
	add.s16 	%rs52, %rs19, -13;
	st.u8 	[%rd5+9], %rs52;
$L__BB0_40:
	cvta.to.global.u64 	%rd6, %rd2;
	st.global.u8 	[%rd6], %rs63;
	ld.u8 	%rs53, [%rd5+1];
	st.global.u8 	[%rd6+1], %rs53;
	ld.u8 	%rs54, [%rd5+2];
	st.global.u8 	[%rd6+2], %rs54;
	ld.u8 	%rs55, [%rd5+3];
	st.global.u8 	[%rd6+3], %rs55;
	ld.u8 	%rs56, [%rd5+4];
	st.global.u8 	[%rd6+4], %rs56;
	ld.u8 	%rs57, [%rd5+5];
	st.global.u8 	[%rd6+5], %rs57;
	ld.u8 	%rs58, [%rd5+6];
	st.global.u8 	[%rd6+6], %rs58;
	ld.u8 	%rs59, [%rd5+7];
	st.global.u8 	[%rd6+7], %rs59;
	ld.u8 	%rs60, [%rd5+8];
	st.global.u8 	[%rd6+8], %rs60;
	ld.u8 	%rs61, [%rd5+9];
	st.global.u8 	[%rd6+9], %rs61;
	ld.u8 	%rs62, [%rd5+10];
	st.global.u8 	[%rd6+10], %rs62;
	ret;

}


// ===== COMPILED SASS (sm_100) =====

	.target	sm_100

	.elftype	@"ET_EXEC"


//--------------------- .note.nv.tkinfo           --------------------------
	.section	.note.nv.tkinfo,"",@"SHT_NOTE"
	.sectionflags	@"SHF_NOTE_NV_TKINFO"
	.tkinfo
        /*0018*/ 	.word	0x00000002
        /*0030*/ 	.string	""
        /*0030*/ 	.string	"ptxas"
        /*0030*/ 	.string	"Cuda compilation tools, release 13.0, V13.0.88"
        /*0030*/ 	.string	"Build cuda_13.0.r13.0/compiler.36424714_0"
        /*0030*/ 	.string	"-arch sm_100 -m 64 "



//--------------------- .note.nv.cuinfo           --------------------------
	.section	.note.nv.cuinfo,"",@"SHT_NOTE"
	.sectionflags	@"SHF_NOTE_NV_CUINFO"
        /*0018*/ 	.short	0x0002
        /*001a*/ 	.short	0x0064
        /*001c*/ 	.short	0x0082
	.zero		2


//--------------------- .nv.info                  --------------------------
	.section	.nv.info,"",@"SHT_CUDA_INFO"
	.align	4


	//----- nvinfo : EIATTR_REGCOUNT
	.align		4
        /*0000*/ 	.byte	0x04, 0x2f
        /*0002*/ 	.short	(.L_1 - .L_0)
	.align		4
.L_0:
        /*0004*/ 	.word	index@(_Z15encryptPasswordPcS_)
        /*0008*/ 	.word	0x0000001d


	//----- nvinfo : EIATTR_FRAME_SIZE
	.align		4
.L_1:
        /*000c*/ 	.byte	0x04, 0x11
        /*000e*/ 	.short	(.L_3 - .L_2)
	.align		4
.L_2:
        /*0010*/ 	.word	index@(_Z15encryptPasswordPcS_)
        /*0014*/ 	.word	0x00000000


	//----- nvinfo : EIATTR_MIN_STACK_SIZE
	.align		4
.L_3:
        /*0018*/ 	.byte	0x04, 0x12
        /*001a*/ 	.short	(.L_5 - .L_4)
	.align		4
.L_4:
        /*001c*/ 	.word	index@(_Z15encryptPasswordPcS_)
        /*0020*/ 	.word	0x00000000
.L_5:


//--------------------- .nv.compat                --------------------------
	.section	.nv.compat,"",@"SHT_CUDA_COMPAT_INFO"
	.align	4
        /*0000*/ 	.byte	0x02, 0x09, 0x00, 0x00, 0x02, 0x02, 0x01, 0x00, 0x02, 0x05, 0x05, 0x00, 0x03, 0x07, 0x01, 0x01
        /*0010*/ 	.byte	0x02, 0x03, 0x00, 0x00, 0x02, 0x06, 0x01, 0x00, 0x04, 0x0b, 0x08, 0x00, 0x09, 0x00, 0x00, 0x00
        /*0020*/ 	.byte	0x00, 0x00, 0x00, 0x00


//--------------------- .nv.info._Z15encryptPasswordPcS_ --------------------------
	.section	.nv.info._Z15encryptPasswordPcS_,"",@"SHT_CUDA_INFO"
	.sectionflags	@""
	.align	4


	//----- nvinfo : EIATTR_CUDA_API_VERSION
	.align		4
        /*0000*/ 	.byte	0x04, 0x37
        /*0002*/ 	.short	(.L_7 - .L_6)
.L_6:
        /*0004*/ 	.word	0x00000082


	//----- nvinfo : EIATTR_KPARAM_INFO
	.align		4
.L_7:
        /*0008*/ 	.byte	0x04, 0x17
        /*000a*/ 	.short	(.L_9 - .L_8)
.L_8:
        /*000c*/ 	.word	0x00000000
        /*0010*/ 	.short	0x0001
        /*0012*/ 	.short	0x0008
        /*0014*/ 	.byte	0x00, 0xf5, 0x21, 0x00


	//----- nvinfo : EIATTR_KPARAM_INFO
	.align		4
.L_9:
        /*0018*/ 	.byte	0x04, 0x17
        /*001a*/ 	.short	(.L_11 - .L_10)
.L_10:
        /*001c*/ 	.word	0x00000000
        /*0020*/ 	.short	0x0000
        /*0022*/ 	.short	0x0000
        /*0024*/ 	.byte	0x00, 0xf5, 0x21, 0x00


	//----- nvinfo : EIATTR_SPARSE_MMA_MASK
	.align		4
.L_11:
        /*0028*/ 	.byte	0x03, 0x50
        /*002a*/ 	.short	0x0000


	//----- nvinfo : EIATTR_MAXREG_COUNT
	.align		4
        /*002c*/ 	.byte	0x03, 0x1b
        /*002e*/ 	.short	0x00ff


	//----- nvinfo : EIATTR_EXTERNS
	.align		4
        /*0030*/ 	.byte	0x04, 0x0f
        /*0032*/ 	.short	(.L_13 - .L_12)


	//   ....[0]....
	.align		4
.L_12:
        /*0034*/ 	.word	index@(malloc)


	//----- nvinfo : EIATTR_MERCURY_ISA_VERSION
	.align		4
.L_13:
        /*0038*/ 	.byte	0x03, 0x5f
        /*003a*/ 	.short	0x0101


	//----- nvinfo : EIATTR_VRC_CTA_INIT_COUNT
	.align		4
        /*003c*/ 	.byte	0x02, 0x4a
	.zero		1
	.zero		1


	//----- nvinfo : EIATTR_SYSCALL_OFFSETS
	.align		4
        /*0040*/ 	.byte	0x04, 0x46
        /*0042*/ 	.short	(.L_15 - .L_14)


	//   ....[0]....
.L_14:
        /*0044*/ 	.word	0x00000070


	//----- nvinfo : EIATTR_EXIT_INSTR_OFFSETS
	.align		4
.L_15:
        /*0048*/ 	.byte	0x04, 0x1c
        /*004a*/ 	.short	(.L_17 - .L_16)


	//   ....[0]....
.L_16:
        /*004c*/ 	.word	0x00000ba0


	//----- nvinfo : EIATTR_CBANK_PARAM_SIZE
	.align		4
.L_17:
        /*0050*/ 	.byte	0x03, 0x19
        /*0052*/ 	.short	0x0010


	//----- nvinfo : EIATTR_PARAM_CBANK
	.align		4
        /*0054*/ 	.byte	0x04, 0x0a
        /*0056*/ 	.short	(.L_19 - .L_18)
	.align		4
.L_18:
        /*0058*/ 	.word	index@(.nv.constant0._Z15encryptPasswordPcS_)
        /*005c*/ 	.short	0x0380
        /*005e*/ 	.short	0x0010


	//----- nvinfo : EIATTR_SW_WAR
	.align		4
.L_19:
        /*0060*/ 	.byte	0x04, 0x36
        /*0062*/ 	.short	(.L_21 - .L_20)
.L_20:
        /*0064*/ 	.word	0x00000008
.L_21:


//--------------------- .nv.callgraph             --------------------------
	.section	.nv.callgraph,"",@"SHT_CUDA_CALLGRAPH"
	.align	4
	.sectionentsize	8
	.align		4
        /*0000*/ 	.word	0x00000000
	.align		4
        /*0004*/ 	.word	0xffffffff
	.align		4
        /*0008*/ 	.word	index@(_Z15encryptPasswordPcS_)
	.align		4
        /*000c*/ 	.word	index@(malloc)
	.align		4
        /*0010*/ 	.word	0x00000000
	.align		4
        /*0014*/ 	.word	0xfffffffe
	.align		4
        /*0018*/ 	.word	0x00000000
	.align		4
        /*001c*/ 	.word	0xfffffffd
	.align		4
        /*0020*/ 	.word	0x00000000
	.align		4
        /*0024*/ 	.word	0xfffffffc


//--------------------- .nv.constant4             --------------------------
	.section	.nv.constant4,"a",@progbits
	.align	8
	.align		8
.nv.constant4:
        /*0000*/ 	.dword	malloc


//--------------------- .text._Z15encryptPasswordPcS_ --------------------------
	.section	.text._Z15encryptPasswordPcS_,"ax",@progbits
	.align	128
        .global         _Z15encryptPasswordPcS_
        .type           _Z15encryptPasswordPcS_,@function
        .size           _Z15encryptPasswordPcS_,(.L_x_21 - _Z15encryptPasswordPcS_)
        .other          _Z15encryptPasswordPcS_,@"STO_CUDA_ENTRY STV_DEFAULT"
_Z15encryptPasswordPcS_:
.text._Z15encryptPasswordPcS_:
[----:B------:R-:W0:Y:S01]  /*0000*/  LDC R1, c[0x0][0x37c] ;  /* 0x0000df00ff017b82 */ /* 0x000e220000000800 */
[----:B------:R-:W-:Y:S01]  /*0010*/  MOV R0, 0x0 ;  /* 0x0000000000007802 */ /* 0x000fe20000000f00 */
[----:B------:R-:W-:Y:S01]  /*0020*/  IMAD.MOV.U32 R4, RZ, RZ, 0xb ;  /* 0x0000000bff047424 */ /* 0x000fe200078e00ff */
[----:B------:R-:W1:Y:S01]  /*0030*/  LDCU.64 UR36, c[0x0][0x358] ;  /* 0x00006b00ff2477ac */ /* 0x000e620008000a00 */
[----:B------:R-:W-:-:S04]  /*0040*/  IMAD.MOV.U32 R5, RZ, RZ, RZ ;  /* 0x000000ffff057224 */ /* 0x000fc800078e00ff */
[----:B------:R2:W3:Y:S03]  /*0050*/  LDC.64 R2, c[0x4][R0] ;  /* 0x0100000000027b82 */ /* 0x0004e60000000a00 */
[----:B------:R-:W-:-:S07]  /*0060*/  LEPC R20, `(.L_x_0) ;  /* 0x000000001014794e */ /* 0x000fce0000000000 */
[----:B0123--:R-:W-:Y:S05]  /*0070*/  CALL.ABS.NOINC R2 ;  /* 0x0000000002007343 */ /* 0x00ffea0003c00000 */
.L_x_0:
[----:B------:R-:W0:Y:S02]  /*0080*/  LDC.64 R2, c[0x0][0x380] ;  /* 0x0000e000ff027b82 */ /* 0x000e240000000a00 */
[----:B0-----:R-:W2:Y:S02]  /*0090*/  LDG.E.U8 R0, desc[UR36][R2.64] ;  /* 0x0000002402007981 */ /* 0x001ea4000c1e1100 */
[----:B--2---:R-:W-:-:S05]  /*00a0*/  VIADD R23, R0, 0x2 ;  /* 0x0000000200177836 */ /* 0x004fca0000000000 */
[----:B------:R-:W-:Y:S04]  /*00b0*/  ST.E.U8 desc[UR36][R4.64], R23 ;  /* 0x0000001704007985 */ /* 0x000fe8000c101124 */
[----:B------:R-:W2:Y:S02]  /*00c0*/  LDG.E.U8 R22, desc[UR36][R2.64] ;  /* 0x0000002402167981 */ /* 0x000ea4000c1e1100 */
[----:B--2---:R-:W-:-:S05]  /*00d0*/  VIADD R25, R22, 0xfffffffe ;  /* 0xfffffffe16197836 */ /* 0x004fca0000000000 */
[----:B------:R0:W-:Y:S04]  /*00e0*/  ST.E.U8 desc[UR36][R4.64+0x1], R25 ;  /* 0x0000011904007985 */ /* 0x0001e8000c101124 */
        /* <DEDUP_REMOVED lines=18> */
[----:B------:R-:W2:Y:S01]  /*0210*/  LDG.E.U8 R18, desc[UR36][R2.64+0x3] ;  /* 0x0000032402127981 */ /* 0x000ea2000c1e1100 */
[----:B------:R-:W-:-:S04]  /*0220*/  PRMT R21, R23, 0x8880, RZ ;  /* 0x0000888017157816 */ /* 0x000fc800000000ff */
[----:B------:R-:W-:Y:S01]  /*0230*/  ISETP.GE.AND P1, PT, R21, 0x7b, PT ;  /* 0x0000007b1500780c */ /* 0x000fe20003f26270 */
[----:B--2---:R-:W-:-:S05]  /*0240*/  VIADD R19, R18, 0x4 ;  /* 0x0000000412137836 */ /* 0x004fca0000000000 */
[----:B------:R1:W-:Y:S04]  /*0250*/  ST.E.U8 desc[UR36][R4.64+0x8], R19 ;  /* 0x0000081304007985 */ /* 0x0003e8000c101124 */
[----:B------:R2:W3:Y:S01]  /*0260*/  LDG.E.U8 R20, desc[UR36][R2.64+0x3] ;  /* 0x0000032402147981 */ /* 0x0004e2000c1e1100 */
[----:B------:R-:W-:Y:S02]  /*0270*/  PRMT R26, R25, 0x8880, RZ ;  /* 0x00008880191a7816 */ /* 0x000fe400000000ff */
[----:B0-----:R-:W-:Y:S01]  /*0280*/  @P1 VIADD R25, R0, 0xffffffe9 ;  /* 0xffffffe900191836 */ /* 0x001fe20000000000 */
[----:B------:R-:W-:Y:S01]  /*0290*/  PRMT R24, R23, 0x8880, RZ ;  /* 0x0000888017187816 */ /* 0x000fe200000000ff */
[----:B------:R1:W-:Y:S01]  /*02a0*/  ST.E.U8 desc[UR36][R4.64+0xa], RZ ;  /* 0x00000aff04007985 */ /* 0x0003e2000c101124 */
[----:B------:R-:W-:-:S03]  /*02b0*/  IMAD.MOV.U32 R23, RZ, RZ, R26 ;  /* 0x000000ffff177224 */ /* 0x000fc600078e001a */
[----:B------:R1:W-:Y:S01]  /*02c0*/  @P1 ST.E.U8 desc[UR36][R4.64], R25 ;  /* 0x0000001904001985 */ /* 0x0003e2000c101124 */
[----:B--2---:R-:W-:Y:S02]  /*02d0*/  PRMT R2, R24, 0x7710, RZ ;  /* 0x0000771018027816 */ /* 0x004fe400000000ff */
[----:B------:R-:W-:Y:S02]  /*02e0*/  ISETP.GT.AND P0, PT, R23, 0x7a, PT ;  /* 0x0000007a1700780c */ /* 0x000fe40003f04270 */
[----:B------:R-:W-:Y:S01]  /*02f0*/  @P1 PRMT R2, R25, 0x7610, R2 ;  /* 0x0000761019021816 */ /* 0x000fe20000000002 */
[----:B---3--:R-:W-:-:S05]  /*0300*/  VIADD R21, R20, 0xfffffffc ;  /* 0xfffffffc14157836 */ /* 0x008fca0000000000 */
[----:B------:R1:W-:Y:S01]  /*0310*/  ST.E.U8 desc[UR36][R4.64+0x9], R21 ;  /* 0x0000091504007985 */ /* 0x0003e2000c101124 */
[----:B------:R-:W-:Y:S05]  /*0320*/  @P1 BRA `(.L_x_1) ;  /* 0x00000000001c1947 */ /* 0x000fea0003800000 */
[----:B------:R-:W-:-:S04]  /*0330*/  PRMT R3, R2, 0x9910, RZ ;  /* 0x0000991002037816 */ /* 0x000fc800000000ff */
[----:B------:R-:W-:-:S13]  /*0340*/  ISETP.GT.AND P1, PT, R3, 0x60, PT ;  /* 0x000000600300780c */ /* 0x000fda0003f24270 */
[----:B------:R-:W-:-:S05]  /*0350*/  @!P1 IMAD.MOV R3, RZ, RZ, -R0 ;  /* 0x000000ffff039224 */ /* 0x000fca00078e0a00 */
[----:B------:R-:W-:-:S05]  /*0360*/  @!P1 PRMT R3, R3, 0x7710, RZ ;  /* 0x0000771003039816 */ /* 0x000fca00000000ff */
[----:B------:R-:W-:-:S05]  /*0370*/  @!P1 VIADD R3, R3, 0xffffffc0 ;  /* 0xffffffc003039836 */ /* 0x000fca0000000000 */
[----:B------:R0:W-:Y:S01]  /*0380*/  @!P1 ST.E.U8 desc[UR36][R4.64], R3 ;  /* 0x0000000304009985 */ /* 0x0001e2000c101124 */
[----:B------:R-:W-:-:S07]  /*0390*/  @!P1 PRMT R2, R3, 0x7610, R2 ;  /* 0x0000761003029816 */ /* 0x000fce0000000002 */
.L_x_1:
[----:B------:R-:W-:Y:S05]  /*03a0*/  @P0 BRA `(.L_x_2) ;  /* 0x00000000001c0947 */ /* 0x000fea0003800000 */
[----:B------:R-:W-:-:S13]  /*03b0*/  ISETP.GT.AND P0, PT, R23, 0x60, PT ;  /* 0x000000601700780c */ /* 0x000fda0003f04270 */
[----:B------:R-:W-:Y:S05]  /*03c0*/  @P0 BRA `(.L_x_3) ;  /* 0x00000000001c0947 */ /* 0x000fea0003800000 */
[----:B0-----:R-:W-:-:S05]  /*03d0*/  IMAD.MOV R3, RZ, RZ, -R22 ;  /* 0x000000ffff037224 */ /* 0x001fca00078e0a16 */
[----:B------:R-:W-:-:S05]  /*03e0*/  PRMT R3, R3, 0x7710, RZ ;  /* 0x0000771003037816 */ /* 0x000fca00000000ff */
[----:B------:R-:W-:-:S05]  /*03f0*/  VIADD R3, R3, 0xffffffc4 ;  /* 0xffffffc403037836 */ /* 0x000fca0000000000 */
[----:B------:R2:W-:Y:S01]  /*0400*/  ST.E.U8 desc[UR36][R4.64+0x1], R3 ;  /* 0x0000010304007985 */ /* 0x0005e2000c101124 */
[----:B------:R-:W-:Y:S05]  /*0410*/  BRA `(.L_x_3) ;  /* 0x0000000000087947 */ /* 0x000fea0003800000 */
.L_x_2:
[----:B0-----:R-:W-:-:S05]  /*0420*/  VIADD R3, R22, 0xffffffe5 ;  /* 0xffffffe516037836 */ /* 0x001fca0000000000 */
[----:B------:R0:W-:Y:S02]  /*0430*/  ST.E.U8 desc[UR36][R4.64+0x1], R3 ;  /* 0x0000010304007985 */ /* 0x0001e4000c101124 */
.L_x_3:
[----:B------:R-:W-:-:S04]  /*0440*/  PRMT R0, R7, 0x8880, RZ ;  /* 0x0000888007007816 */ /* 0x000fc800000000ff */
[----:B------:R-:W-:-:S13]  /*0450*/  ISETP.GT.AND P0, PT, R0, 0x7a, PT ;  /* 0x0000007a0000780c */ /* 0x000fda0003f04270 */
[----:B------:R-:W-:Y:S05]  /*0460*/  @P0 BRA `(.L_x_4) ;  /* 0x00000000001c0947 */ /* 0x000fea0003800000 */
[----:B------:R-:W-:-:S13]  /*0470*/  ISETP.GT.AND P0, PT, R0, 0x60, PT ;  /* 0x000000600000780c */ /* 0x000fda0003f04270 */
[----:B------:R-:W-:Y:S05]  /*0480*/  @P0 BRA `(.L_x_5) ;  /* 0x00000000001c0947 */ /* 0x000fea0003800000 */
[----:B0-2---:R-:W-:-:S05]  /*0490*/  IMAD.MOV R3, RZ, RZ, -R6 ;  /* 0x000000ffff037224 */ /* 0x005fca00078e0a06 */
[----:B------:R-:W-:-:S05]  /*04a0*/  PRMT R3, R3, 0x7710, RZ ;  /* 0x0000771003037816 */ /* 0x000fca00000000ff */
[----:B------:R-:W-:-:S05]  /*04b0*/  VIADD R3, R3, 0xffffffc1 ;  /* 0xffffffc103037836 */ /* 0x000fca0000000000 */
[----:B------:R3:W-:Y:S01]  /*04c0*/  ST.E.U8 desc[UR36][R4.64+0x2], R3 ;  /* 0x0000020304007985 */ /* 0x0007e2000c101124 */
[----:B------:R-:W-:Y:S05]  /*04d0*/  BRA `(.L_x_5) ;  /* 0x0000000000087947 */ /* 0x000fea0003800000 */
.L_x_4:
[----:B0-2---:R-:W-:-:S05]  /*04e0*/  VIADD R3, R6, 0xffffffe8 ;  /* 0xffffffe806037836 */ /* 0x005fca0000000000 */
[----:B------:R4:W-:Y:S02]  /*04f0*/  ST.E.U8 desc[UR36][R4.64+0x2], R3 ;  /* 0x0000020304007985 */ /* 0x0009e4000c101124 */
.L_x_5:
[----:B------:R-:W-:-:S04]  /*0500*/  PRMT R0, R9, 0x8880, RZ ;  /* 0x0000888009007816 */ /* 0x000fc800000000ff */
[----:B------:R-:W-:-:S13]  /*0510*/  ISETP.GT.AND P0, PT, R0, 0x7a, PT ;  /* 0x0000007a0000780c */ /* 0x000fda0003f04270 */
[----:B------:R-:W-:Y:S05]  /*0520*/  @P0 BRA `(.L_x_6) ;  /* 0x00000000001c0947 */ /* 0x000fea0003800000 */
[----:B------:R-:W-:-:S13]  /*0530*/  ISETP.GT.AND P0, PT, R0, 0x60, PT ;  /* 0x000000600000780c */ /* 0x000fda0003f04270 */
[----:B------:R-:W-:Y:S05]  /*0540*/  @P0 BRA `(.L_x_7) ;  /* 0x00000000001c0947 */ /* 0x000fea0003800000 */
[----:B0-234-:R-:W-:-:S05]  /*0550*/  IMAD.MOV R3, RZ, RZ, -R8 ;  /* 0x000000ffff037224 */ /* 0x01dfca00078e0a08 */
[----:B------:R-:W-:-:S05]  /*0560*/  PRMT R3, R3, 0x7710, RZ ;  /* 0x0000771003037816 */ /* 0x000fca00000000ff */
[----:B------:R-:W-:-:S05]  /*0570*/  VIADD R3, R3, 0xffffffbf ;  /* 0xffffffbf03037836 */ /* 0x000fca0000000000 */
[----:B------:R0:W-:Y:S01]  /*0580*/  ST.E.U8 desc[UR36][R4.64+0x3], R3 ;  /* 0x0000030304007985 */ /* 0x0001e2000c101124 */
[----:B------:R-:W-:Y:S05]  /*0590*/  BRA `(.L_x_7) ;  /* 0x0000000000087947 */ /* 0x000fea0003800000 */
.L_x_6:
[----:B0-234-:R-:W-:-:S05]  /*05a0*/  VIADD R3, R8, 0xffffffea ;  /* 0xffffffea08037836 */ /* 0x01dfca0000000000 */
[----:B------:R0:W-:Y:S02]  /*05b0*/  ST.E.U8 desc[UR36][R4.64+0x3], R3 ;  /* 0x0000030304007985 */ /* 0x0001e4000c101124 */
.L_x_7:
        /* <DEDUP_REMOVED lines=10> */
.L_x_8:
[----:B0-234-:R-:W-:-:S05]  /*0660*/  VIADD R3, R10, 0xffffffe4 ;  /* 0xffffffe40a037836 */ /* 0x01dfca0000000000 */
[----:B------:R0:W-:Y:S02]  /*0670*/  ST.E.U8 desc[UR36][R4.64+0x4], R3 ;  /* 0x0000040304007985 */ /* 0x0001e4000c101124 */
.L_x_9:
        /* <DEDUP_REMOVED lines=10> */
.L_x_10:
[----:B0-234-:R-:W-:-:S05]  /*0720*/  VIADD R3, R12, 0xffffffe6 ;  /* 0xffffffe60c037836 */ /* 0x01dfca0000000000 */
[----:B------:R0:W-:Y:S02]  /*0730*/  ST.E.U8 desc[UR36][R4.64+0x5], R3 ;  /* 0x0000050304007985 */ /* 0x0001e4000c101124 */
.L_x_11:
        /* <DEDUP_REMOVED lines=10> */
.L_x_12:
[----:B0-234-:R-:W-:-:S05]  /*07e0*/  VIADD R3, R14, 0xfffffff9 ;  /* 0xfffffff90e037836 */ /* 0x01dfca0000000000 */
[----:B------:R0:W-:Y:S02]  /*07f0*/  ST.E.U8 desc[UR36][R4.64+0x6], R3 ;  /* 0x0000060304007985 */ /* 0x0001e4000c101124 */
.L_x_13:
        /* <DEDUP_REMOVED lines=10> */
.L_x_14:
[----:B0-234-:R-:W-:-:S05]  /*08a0*/  VIADD R3, R16, 0xfffffff5 ;  /* 0xfffffff510037836 */ /* 0x01dfca0000000000 */
[----:B------:R0:W-:Y:S02]  /*08b0*/  ST.E.U8 desc[UR36][R4.64+0x7], R3 ;  /* 0x0000070304007985 */ /* 0x0001e4000c101124 */
.L_x_15:
        /* <DEDUP_REMOVED lines=10> */
.L_x_16:
[----:B0-234-:R-:W-:-:S05]  /*0960*/  VIADD R3, R18, 0xfffffffb ;  /* 0xfffffffb12037836 */ /* 0x01dfca0000000000 */
[----:B------:R0:W-:Y:S02]  /*0970*/  ST.E.U8 desc[UR36][R4.64+0x8], R3 ;  /* 0x0000080304007985 */ /* 0x0001e4000c101124 */
.L_x_17:
        /* <DEDUP_REMOVED lines=10> */
.L_x_18:
[----:B0-234-:R-:W-:-:S05]  /*0a20*/  VIADD R3, R20, 0xfffffff3 ;  /* 0xfffffff314037836 */ /* 0x01dfca0000000000 */
[----:B------:R0:W-:Y:S02]  /*0a30*/  ST.E.U8 desc[UR36][R4.64+0x9], R3 ;  /* 0x0000090304007985 */ /* 0x0001e4000c101124 */
.L_x_19:
[----:B-1----:R-:W1:Y:S02]  /*0a40*/  LDC.64 R6, c[0x0][0x388] ;  /* 0x0000e200ff067b82 */ /* 0x002e640000000a00 */
[----:B-1----:R-:W-:Y:S04]  /*0a50*/  STG.E.U8 desc[UR36][R6.64], R2 ;  /* 0x0000000206007986 */ /* 0x002fe8000c101124 */
[----:B0-234-:R-:W2:Y:S04]  /*0a60*/  LD.E.U8 R3, desc[UR36][R4.64+0x1] ;  /* 0x0000012404037980 */ /* 0x01dea8000c101100 */
[----:B--2---:R0:W-:Y:S04]  /*0a70*/  STG.E.U8 desc[UR36][R6.64+0x1], R3 ;  /* 0x0000010306007986 */ /* 0x0041e8000c101124 */
[----:B------:R-:W2:Y:S04]  /*0a80*/  LD.E.U8 R9, desc[UR36][R4.64+0x2] ;  /* 0x0000022404097980 */ /* 0x000ea8000c101100 */
[----:B--2---:R1:W-:Y:S04]  /*0a90*/  STG.E.U8 desc[UR36][R6.64+0x2], R9 ;  /* 0x0000020906007986 */ /* 0x0043e8000c101124 */
[----:B------:R-:W2:Y:S04]  /*0aa0*/  LD.E.U8 R11, desc[UR36][R4.64+0x3] ;  /* 0x00000324040b7980 */ /* 0x000ea8000c101100 */
[----:B--2---:R2:W-:Y:S04]  /*0ab0*/  STG.E.U8 desc[UR36][R6.64+0x3], R11 ;  /* 0x0000030b06007986 */ /* 0x0045e8000c101124 */
[----:B------:R-:W3:Y:S04]  /*0ac0*/  LD.E.U8 R13, desc[UR36][R4.64+0x4] ;  /* 0x00000424040d7980 */ /* 0x000ee8000c101100 */
[----:B---3--:R3:W-:Y:S04]  /*0ad0*/  STG.E.U8 desc[UR36][R6.64+0x4], R13 ;  /* 0x0000040d06007986 */ /* 0x0087e8000c101124 */
[----:B------:R-:W4:Y:S04]  /*0ae0*/  LD.E.U8 R15, desc[UR36][R4.64+0x5] ;  /* 0x00000524040f7980 */ /* 0x000f28000c101100 */
[----:B----4-:R-:W-:Y:S04]  /*0af0*/  STG.E.U8 desc[UR36][R6.64+0x5], R15 ;  /* 0x0000050f06007986 */ /* 0x010fe8000c101124 */
[----:B------:R-:W4:Y:S04]  /*0b00*/  LD.E.U8 R17, desc[UR36][R4.64+0x6] ;  /* 0x0000062404117980 */ /* 0x000f28000c101100 */
[----:B----4-:R-:W-:Y:S04]  /*0b10*/  STG.E.U8 desc[UR36][R6.64+0x6], R17 ;  /* 0x0000061106007986 */ /* 0x010fe8000c101124 */
[----:B0-----:R-:W4:Y:S04]  /*0b20*/  LD.E.U8 R3, desc[UR36][R4.64+0x7] ;  /* 0x0000072404037980 */ /* 0x001f28000c101100 */
[----:B----4-:R-:W-:Y:S04]  /*0b30*/  STG.E.U8 desc[UR36][R6.64+0x7], R3 ;  /* 0x0000070306007986 */ /* 0x010fe8000c101124 */
[----:B-1----:R-:W4:Y:S04]  /*0b40*/  LD.E.U8 R9, desc[UR36][R4.64+0x8] ;  /* 0x0000082404097980 */ /* 0x002f28000c101100 */
[----:B----4-:R-:W-:Y:S04]  /*0b50*/  STG.E.U8 desc[UR36][R6.64+0x8], R9 ;  /* 0x0000080906007986 */ /* 0x010fe8000c101124 */
[----:B--2---:R-:W2:Y:S04]  /*0b60*/  LD.E.U8 R11, desc[UR36][R4.64+0x9] ;  /* 0x00000924040b7980 */ /* 0x004ea8000c101100 */
[----:B--2---:R-:W-:Y:S04]  /*0b70*/  STG.E.U8 desc[UR36][R6.64+0x9], R11 ;  /* 0x0000090b06007986 */ /* 0x004fe8000c101124 */
[----:B---3--:R-:W2:Y:S04]  /*0b80*/  LD.E.U8 R13, desc[UR36][R4.64+0xa] ;  /* 0x00000a24040d7980 */ /* 0x008ea8000c101100 */
[----:B--2---:R-:W-:Y:S01]  /*0b90*/  STG.E.U8 desc[UR36][R6.64+0xa], R13 ;  /* 0x00000a0d06007986 */ /* 0x004fe2000c101124 */
[----:B------:R-:W-:Y:S05]  /*0ba0*/  EXIT ;  /* 0x000000000000794d */ /* 0x000fea0003800000 */
.L_x_20:
[----:B------:R-:W-:-:S00]  /*0bb0*/  BRA `(.L_x_20) ;  /* 0xfffffffc00fc7947 */ /* 0x000fc0000383ffff */
[----:B------:R-:W-:-:S00]  /*0bc0*/  NOP ;  /* 0x0000000000007918 */ /* 0x000fc00000000000 */
        /* <DEDUP_REMOVED lines=11> */
.L_x_21:


//--------------------- .nv.shared.reserved.0     --------------------------
	.section	.nv.shared.reserved.0,"aw",@nobits
	.weak		__nv_reservedSMEM_offset_0_alias
	.size		__nv_reservedSMEM_offset_0_alias, 0, 64
	.other		__nv_reservedSMEM_offset_0_alias,@"STO_CUDA_RESERVED_SHARED STV_DEFAULT"
__nv_reservedSMEM_offset_0_alias:
	.zero		0
	.zero		64


//--------------------- .nv.constant0._Z15encryptPasswordPcS_ --------------------------
	.section	.nv.constant0._Z15encryptPasswordPcS_,"a",@progbits
	.sectionflags	@""
	.align	4
.nv.constant0._Z15encryptPasswordPcS_:
	.zero		912


//--------------------- SYMBOLS --------------------------

	.type		.nv.reservedSmem.offset0,@object
	.size		.nv.reservedSmem.offset0,0x4
	.type		malloc,@function
